//
// Generated by NVIDIA NVVM Compiler
//
// Compiler Build ID: CL-36424714
// Cuda compilation tools, release 13.0, V13.0.88
// Based on NVVM 20.0.0
//

.version 9.0
.target sm_100
.address_size 64

	// .globl	_Z4initPiS_

.visible .entry _Z4initPiS_(
	.param .u64 .ptr .align 1 _Z4initPiS__param_0,
	.param .u64 .ptr .align 1 _Z4initPiS__param_1
)
{
	.reg .b32 	%r<5>;
	.reg .b64 	%rd<8>;

	ld.param.u64 	%rd1, [_Z4initPiS__param_0];
	ld.param.u64 	%rd2, [_Z4initPiS__param_1];
	cvta.to.global.u64 	%rd3, %rd2;
	cvta.to.global.u64 	%rd4, %rd1;
	mov.u32 	%r1, %tid.x;
	mul.wide.u32 	%rd5, %r1, 4;
	add.s64 	%rd6, %rd4, %rd5;
	mov.b32 	%r2, 0;
	st.global.u32 	[%rd6], %r2;
	add.s64 	%rd7, %rd3, %rd5;
	ld.global.u32 	%r3, [%rd7];
	add.s32 	%r4, %r3, 1;
	st.global.u32 	[%rd7], %r4;
	ret;

}
	// .globl	_Z6assignPi
.visible .entry _Z6assignPi(
	.param .u64 .ptr .align 1 _Z6assignPi_param_0
)
{
	.reg .b32 	%r<2>;
	.reg .b64 	%rd<5>;

	ld.param.u64 	%rd1, [_Z6assignPi_param_0];
	cvta.to.global.u64 	%rd2, %rd1;
	mov.u32 	%r1, %tid.x;
	mul.wide.u32 	%rd3, %r1, 4;
	add.s64 	%rd4, %rd2, %rd3;
	st.global.u32 	[%rd4], %r1;
	ret;

}
	// .globl	_Z10assign_newPi
.visible .entry _Z10assign_newPi(
	.param .u64 .ptr .align 1 _Z10assign_newPi_param_0
)
{
	.reg .b32 	%r<102>;
	.reg .b64 	%rd<5>;

	ld.param.u64 	%rd1, [_Z10assign_newPi_param_0];
	cvta.to.global.u64 	%rd2, %rd1;
	mov.u32 	%r1, %tid.x;
	mul.lo.s32 	%r2, %r1, 100;
	mul.wide.u32 	%rd3, %r2, 4;
	add.s64 	%rd4, %rd2, %rd3;
	st.global.u32 	[%rd4], %r2;
	or.b32  	%r3, %r2, 1;
	st.global.u32 	[%rd4+4], %r3;
	or.b32  	%r4, %r2, 2;
	st.global.u32 	[%rd4+8], %r4;
	or.b32  	%r5, %r2, 3;
	st.global.u32 	[%rd4+12], %r5;
	add.s32 	%r6, %r2, 4;
	st.global.u32 	[%rd4+16], %r6;
	add.s32 	%r7, %r2, 5;
	st.global.u32 	[%rd4+20], %r7;
	add.s32 	%r8, %r2, 6;
	st.global.u32 	[%rd4+24], %r8;
	add.s32 	%r9, %r2, 7;
	st.global.u32 	[%rd4+28], %r9;
	add.s32 	%r10, %r2, 8;
	st.global.u32 	[%rd4+32], %r10;
	add.s32 	%r11, %r2, 9;
	st.global.u32 	[%rd4+36], %r11;
	add.s32 	%r12, %r2, 10;
	st.global.u32 	[%rd4+40], %r12;
	add.s32 	%r13, %r2, 11;
	st.global.u32 	[%rd4+44], %r13;
	add.s32 	%r14, %r2, 12;
	st.global.u32 	[%rd4+48], %r14;
	add.s32 	%r15, %r2, 13;
	st.global.u32 	[%rd4+52], %r15;
	add.s32 	%r16, %r2, 14;
	st.global.u32 	[%rd4+56], %r16;
	add.s32 	%r17, %r2, 15;
	st.global.u32 	[%rd4+60], %r17;
	add.s32 	%r18, %r2, 16;
	st.global.u32 	[%rd4+64], %r18;
	add.s32 	%r19, %r2, 17;
	st.global.u32 	[%rd4+68], %r19;
	add.s32 	%r20, %r2, 18;
	st.global.u32 	[%rd4+72], %r20;
	add.s32 	%r21, %r2, 19;
	st.global.u32 	[%rd4+76], %r21;
	add.s32 	%r22, %r2, 20;
	st.global.u32 	[%rd4+80], %r22;
	add.s32 	%r23, %r2, 21;
	st.global.u32 	[%rd4+84], %r23;
	add.s32 	%r24, %r2, 22;
	st.global.u32 	[%rd4+88], %r24;
	add.s32 	%r25, %r2, 23;
	st.global.u32 	[%rd4+92], %r25;
	add.s32 	%r26, %r2, 24;
	st.global.u32 	[%rd4+96], %r26;
	add.s32 	%r27, %r2, 25;
	st.global.u32 	[%rd4+100], %r27;
	add.s32 	%r28, %r2, 26;
	st.global.u32 	[%rd4+104], %r28;
	add.s32 	%r29, %r2, 27;
	st.global.u32 	[%rd4+108], %r29;
	add.s32 	%r30, %r2, 28;
	st.global.u32 	[%rd4+112], %r30;
	add.s32 	%r31, %r2, 29;
	st.global.u32 	[%rd4+116], %r31;
	add.s32 	%r32, %r2, 30;
	st.global.u32 	[%rd4+120], %r32;
	add.s32 	%r33, %r2, 31;
	st.global.u32 	[%rd4+124], %r33;
	add.s32 	%r34, %r2, 32;
	st.global.u32 	[%rd4+128], %r34;
	add.s32 	%r35, %r2, 33;
	st.global.u32 	[%rd4+132], %r35;
	add.s32 	%r36, %r2, 34;
	st.global.u32 	[%rd4+136], %r36;
	add.s32 	%r37, %r2, 35;
	st.global.u32 	[%rd4+140], %r37;
	add.s32 	%r38, %r2, 36;
	st.global.u32 	[%rd4+144], %r38;
	add.s32 	%r39, %r2, 37;
	st.global.u32 	[%rd4+148], %r39;
	add.s32 	%r40, %r2, 38;
	st.global.u32 	[%rd4+152], %r40;
	add.s32 	%r41, %r2, 39;
	st.global.u32 	[%rd4+156], %r41;
	add.s32 	%r42, %r2, 40;
	st.global.u32 	[%rd4+160], %r42;
	add.s32 	%r43, %r2, 41;
	st.global.u32 	[%rd4+164], %r43;
	add.s32 	%r44, %r2, 42;
	st.global.u32 	[%rd4+168], %r44;
	add.s32 	%r45, %r2, 43;
	st.global.u32 	[%rd4+172], %r45;
	add.s32 	%r46, %r2, 44;
	st.global.u32 	[%rd4+176], %r46;
	add.s32 	%r47, %r2, 45;
	st.global.u32 	[%rd4+180], %r47;
	add.s32 	%r48, %r2, 46;
	st.global.u32 	[%rd4+184], %r48;
	add.s32 	%r49, %r2, 47;
	st.global.u32 	[%rd4+188], %r49;
	add.s32 	%r50, %r2, 48;
	st.global.u32 	[%rd4+192], %r50;
	add.s32 	%r51, %r2, 49;
	st.global.u32 	[%rd4+196], %r51;
	add.s32 	%r52, %r2, 50;
	st.global.u32 	[%rd4+200], %r52;
	add.s32 	%r53, %r2, 51;
	st.global.u32 	[%rd4+204], %r53;
	add.s32 	%r54, %r2, 52;
	st.global.u32 	[%rd4+208], %r54;
	add.s32 	%r55, %r2, 53;
	st.global.u32 	[%rd4+212], %r55;
	add.s32 	%r56, %r2, 54;
	st.global.u32 	[%rd4+216], %r56;
	add.s32 	%r57, %r2, 55;
	st.global.u32 	[%rd4+220], %r57;
	add.s32 	%r58, %r2, 56;
	st.global.u32 	[%rd4+224], %r58;
	add.s32 	%r59, %r2, 57;
	st.global.u32 	[%rd4+228], %r59;
	add.s32 	%r60, %r2, 58;
	st.global.u32 	[%rd4+232], %r60;
	add.s32 	%r61, %r2, 59;
	st.global.u32 	[%rd4+236], %r61;
	add.s32 	%r62, %r2, 60;
	st.global.u32 	[%rd4+240], %r62;
	add.s32 	%r63, %r2, 61;
	st.global.u32 	[%rd4+244], %r63;
	add.s32 	%r64, %r2, 62;
	st.global.u32 	[%rd4+248], %r64;
	add.s32 	%r65, %r2, 63;
	st.global.u32 	[%rd4+252], %r65;
	add.s32 	%r66, %r2, 64;
	st.global.u32 	[%rd4+256], %r66;
	add.s32 	%r67, %r2, 65;
	st.global.u32 	[%rd4+260], %r67;
	add.s32 	%r68, %r2, 66;
	st.global.u32 	[%rd4+264], %r68;
	add.s32 	%r69, %r2, 67;
	st.global.u32 	[%rd4+268], %r69;
	add.s32 	%r70, %r2, 68;
	st.global.u32 	[%rd4+272], %r70;
	add.s32 	%r71, %r2, 69;
	st.global.u32 	[%rd4+276], %r71;
	add.s32 	%r72, %r2, 70;
	st.global.u32 	[%rd4+280], %r72;
	add.s32 	%r73, %r2, 71;
	st.global.u32 	[%rd4+284], %r73;
	add.s32 	%r74, %r2, 72;
	st.global.u32 	[%rd4+288], %r74;
	add.s32 	%r75, %r2, 73;
	st.global.u32 	[%rd4+292], %r75;
	add.s32 	%r76, %r2, 74;
	st.global.u32 	[%rd4+296], %r76;
	add.s32 	%r77, %r2, 75;
	st.global.u32 	[%rd4+300], %r77;
	add.s32 	%r78, %r2, 76;
	st.global.u32 	[%rd4+304], %r78;
	add.s32 	%r79, %r2, 77;
	st.global.u32 	[%rd4+308], %r79;
	add.s32 	%r80, %r2, 78;
	st.global.u32 	[%rd4+312], %r80;
	add.s32 	%r81, %r2, 79;
	st.global.u32 	[%rd4+316], %r81;
	add.s32 	%r82, %r2, 80;
	st.global.u32 	[%rd4+320], %r82;
	add.s32 	%r83, %r2, 81;
	st.global.u32 	[%rd4+324], %r83;
	add.s32 	%r84, %r2, 82;
	st.global.u32 	[%rd4+328], %r84;
	add.s32 	%r85, %r2, 83;
	st.global.u32 	[%rd4+332], %r85;
	add.s32 	%r86, %r2, 84;
	st.global.u32 	[%rd4+336], %r86;
	add.s32 	%r87, %r2, 85;
	st.global.u32 	[%rd4+340], %r87;
	add.s32 	%r88, %r2, 86;
	st.global.u32 	[%rd4+344], %r88;
	add.s32 	%r89, %r2, 87;
	st.global.u32 	[%rd4+348], %r89;
	add.s32 	%r90, %r2, 88;
	st.global.u32 	[%rd4+352], %r90;
	add.s32 	%r91, %r2, 89;
	st.global.u32 	[%rd4+356], %r91;
	add.s32 	%r92, %r2, 90;
	st.global.u32 	[%rd4+360], %r92;
	add.s32 	%r93, %r2, 91;
	st.global.u32 	[%rd4+364], %r93;
	add.s32 	%r94, %r2, 92;
	st.global.u32 	[%rd4+368], %r94;
	add.s32 	%r95, %r2, 93;
	st.global.u32 	[%rd4+372], %r95;
	add.s32 	%r96, %r2, 94;
	st.global.u32 	[%rd4+376], %r96;
	add.s32 	%r97, %r2, 95;
	st.global.u32 	[%rd4+380], %r97;
	add.s32 	%r98, %r2, 96;
	st.global.u32 	[%rd4+384], %r98;
	add.s32 	%r99, %r2, 97;
	st.global.u32 	[%rd4+388], %r99;
	add.s32 	%r100, %r2, 98;
	st.global.u32 	[%rd4+392], %r100;
	add.s32 	%r101, %r2, 99;
	st.global.u32 	[%rd4+396], %r101;
	ret;

}


// ===== COMPILED SASS (sm_100) =====

	.target	sm_100

	.elftype	@"ET_EXEC"


//--------------------- .note.nv.tkinfo           --------------------------
	.section	.note.nv.tkinfo,"",@"SHT_NOTE"
	.sectionflags	@"SHF_NOTE_NV_TKINFO"
	.tkinfo
        /*0018*/ 	.word	0x00000002
        /*0030*/ 	.string	""
        /*0030*/ 	.string	"ptxas"
        /*0030*/ 	.string	"Cuda compilation tools, release 13.0, V13.0.88"
        /*0030*/ 	.string	"Build cuda_13.0.r13.0/compiler.36424714_0"
        /*0030*/ 	.string	"-arch sm_100 -m 64 "



//--------------------- .note.nv.cuinfo           --------------------------
	.section	.note.nv.cuinfo,"",@"SHT_NOTE"
	.sectionflags	@"SHF_NOTE_NV_CUINFO"
        /*0018*/ 	.short	0x0002
        /*001a*/ 	.short	0x0064
        /*001c*/ 	.short	0x0082
	.zero		2


//--------------------- .nv.info                  --------------------------
	.section	.nv.info,"",@"SHT_CUDA_INFO"
	.align	4


	//----- nvinfo : EIATTR_REGCOUNT
	.align		4
        /*0000*/ 	.byte	0x04, 0x2f
        /*0002*/ 	.short	(.L_1 - .L_0)
	.align		4
.L_0:
        /*0004*/ 	.word	index@(_Z4initPiS_)
        /*0008*/ 	.word	0x0000000a


	//----- nvinfo : EIATTR_FRAME_SIZE
	.align		4
.L_1:
        /*000c*/ 	.byte	0x04, 0x11
        /*000e*/ 	.short	(.L_3 - .L_2)
	.align		4
.L_2:
        /*0010*/ 	.word	index@(_Z4initPiS_)
        /*0014*/ 	.word	0x00000000


	//----- nvinfo : EIATTR_REGCOUNT
	.align		4
.L_3:
        /*0018*/ 	.byte	0x04, 0x2f
        /*001a*/ 	.short	(.L_5 - .L_4)
	.align		4
.L_4:
        /*001c*/ 	.word	index@(_Z6assignPi)
        /*0020*/ 	.word	0x00000008


	//----- nvinfo : EIATTR_FRAME_SIZE
	.align		4
.L_5:
        /*0024*/ 	.byte	0x04, 0x11
        /*0026*/ 	.short	(.L_7 - .L_6)
	.align		4
.L_6:
        /*0028*/ 	.word	index@(_Z6assignPi)
        /*002c*/ 	.word	0x00000000


	//----- nvinfo : EIATTR_REGCOUNT
	.align		4
.L_7:
        /*0030*/ 	.byte	0x04, 0x2f
        /*0032*/ 	.short	(.L_9 - .L_8)
	.align		4
.L_8:
        /*0034*/ 	.word	index@(_Z10assign_newPi)
        /*0038*/ 	.word	0x0000001c


	//----- nvinfo : EIATTR_FRAME_SIZE
	.align		4
.L_9:
        /*003c*/ 	.byte	0x04, 0x11
        /*003e*/ 	.short	(.L_11 - .L_10)
	.align		4
.L_10:
        /*0040*/ 	.word	index@(_Z10assign_newPi)
        /*0044*/ 	.word	0x00000000


	//----- nvinfo : EIATTR_MIN_STACK_SIZE
	.align		4
.L_11:
        /*0048*/ 	.byte	0x04, 0x12
        /*004a*/ 	.short	(.L_13 - .L_12)
	.align		4
.L_12:
        /*004c*/ 	.word	index@(_Z10assign_newPi)
        /*0050*/ 	.word	0x00000000


	//----- nvinfo : EIATTR_MIN_STACK_SIZE
	.align		4
.L_13:
        /*0054*/ 	.byte	0x04, 0x12
        /*0056*/ 	.short	(.L_15 - .L_14)
	.align		4
.L_14:
        /*0058*/ 	.word	index@(_Z6assignPi)
        /*005c*/ 	.word	0x00000000


	//----- nvinfo : EIATTR_MIN_STACK_SIZE
	.align		4
.L_15:
        /*0060*/ 	.byte	0x04, 0x12
        /*0062*/ 	.short	(.L_17 - .L_16)
	.align		4
.L_16:
        /*0064*/ 	.word	index@(_Z4initPiS_)
        /*0068*/ 	.word	0x00000000
.L_17:


//--------------------- .nv.compat                --------------------------
	.section	.nv.compat,"",@"SHT_CUDA_COMPAT_INFO"
	.align	4
        /*0000*/ 	.byte	0x02, 0x09, 0x00, 0x00, 0x02, 0x02, 0x01, 0x00, 0x02, 0x05, 0x05, 0x00, 0x03, 0x07, 0x01, 0x01
        /*0010*/ 	.byte	0x02, 0x03, 0x00, 0x00, 0x02, 0x06, 0x01, 0x00, 0x04, 0x0b, 0x08, 0x00, 0x09, 0x00, 0x00, 0x00
        /*0020*/ 	.byte	0x00, 0x00, 0x00, 0x00


//--------------------- .nv.info._Z10assign_newPi --------------------------
	.section	.nv.info._Z10assign_newPi,"",@"SHT_CUDA_INFO"
	.sectionflags	@""
	.align	4


	//----- nvinfo : EIATTR_CUDA_API_VERSION
	.align		4
        /*0000*/ 	.byte	0x04, 0x37
        /*0002*/ 	.short	(.L_19 - .L_18)
.L_18:
        /*0004*/ 	.word	0x00000082


	//----- nvinfo : EIATTR_KPARAM_INFO
	.align		4
.L_19:
        /*0008*/ 	.byte	0x04, 0x17
        /*000a*/ 	.short	(.L_21 - .L_20)
.L_20:
        /*000c*/ 	.word	0x00000000
        /*0010*/ 	.short	0x0000
        /*0012*/ 	.short	0x0000
        /*0014*/ 	.byte	0x00, 0xf5, 0x21, 0x00


	//----- nvinfo : EIATTR_SPARSE_MMA_MASK
	.align		4
.L_21:
        /*0018*/ 	.byte	0x03, 0x50
        /*001a*/ 	.short	0x0000


	//----- nvinfo : EIATTR_MAXREG_COUNT
	.align		4
        /*001c*/ 	.byte	0x03, 0x1b
        /*001e*/ 	.short	0x00ff


	//----- nvinfo : EIATTR_MERCURY_ISA_VERSION
	.align		4
        /*0020*/ 	.byte	0x03, 0x5f
        /*0022*/ 	.short	0x0101


	//----- nvinfo : EIATTR_VRC_CTA_INIT_COUNT
	.align		4
        /*0024*/ 	.byte	0x02, 0x4a
	.zero		1
	.zero		1


	//----- nvinfo : EIATTR_EXIT_INSTR_OFFSETS
	.align		4
        /*0028*/ 	.byte	0x04, 0x1c
        /*002a*/ 	.short	(.L_23 - .L_22)


	//   ....[0]....
.L_22:
        /*002c*/ 	.word	0x00000cd0


	//----- nvinfo : EIATTR_CBANK_PARAM_SIZE
	.align		4
.L_23:
        /*0030*/ 	.byte	0x03, 0x19
        /*0032*/ 	.short	0x0008


	//----- nvinfo : EIATTR_PARAM_CBANK
	.align		4
        /*0034*/ 	.byte	0x04, 0x0a
        /*0036*/ 	.short	(.L_25 - .L_24)
	.align		4
.L_24:
        /*0038*/ 	.word	index@(.nv.constant0._Z10assign_newPi)
        /*003c*/ 	.short	0x0380
        /*003e*/ 	.short	0x0008


	//----- nvinfo : EIATTR_SW_WAR
	.align		4
.L_25:
        /*0040*/ 	.byte	0x04, 0x36
        /*0042*/ 	.short	(.L_27 - .L_26)
.L_26:
        /*0044*/ 	.word	0x00000008
.L_27:


//--------------------- .nv.info._Z6assignPi      --------------------------
	.section	.nv.info._Z6assignPi,"",@"SHT_CUDA_INFO"
	.sectionflags	@""
	.align	4


	//----- nvinfo : EIATTR_CUDA_API_VERSION
	.align		4
        /*0000*/ 	.byte	0x04, 0x37
        /*0002*/ 	.short	(.L_29 - .L_28)
.L_28:
        /*0004*/ 	.word	0x00000082


	//----- nvinfo : EIATTR_KPARAM_INFO
	.align		4
.L_29:
        /*0008*/ 	.byte	0x04, 0x17
        /*000a*/ 	.short	(.L_31 - .L_30)
.L_30:
        /*000c*/ 	.word	0x00000000
        /*0010*/ 	.short	0x0000
        /*0012*/ 	.short	0x0000
        /*0014*/ 	.byte	0x00, 0xf5, 0x21, 0x00


	//----- nvinfo : EIATTR_SPARSE_MMA_MASK
	.align		4
.L_31:
        /*0018*/ 	.byte	0x03, 0x50
        /*001a*/ 	.short	0x0000


	//----- nvinfo : EIATTR_MAXREG_COUNT
	.align		4
        /*001c*/ 	.byte	0x03, 0x1b
        /*001e*/ 	.short	0x00ff


	//----- nvinfo : EIATTR_MERCURY_ISA_VERSION
	.align		4
        /*0020*/ 	.byte	0x03, 0x5f
        /*0022*/ 	.short	0x0101


	//----- nvinfo : EIATTR_VRC_CTA_INIT_COUNT
	.align		4
        /*0024*/ 	.byte	0x02, 0x4a
	.zero		1
	.zero		1


	//----- nvinfo : EIATTR_EXIT_INSTR_OFFSETS
	.align		4
        /*0028*/ 	.byte	0x04, 0x1c
        /*002a*/ 	.short	(.L_33 - .L_32)


	//   ....[0]....
.L_32:
        /*002c*/ 	.word	0x00000060


	//----- nvinfo : EIATTR_CBANK_PARAM_SIZE
	.align		4
.L_33:
        /*0030*/ 	.byte	0x03, 0x19
        /*0032*/ 	.short	0x0008


	//----- nvinfo : EIATTR_PARAM_CBANK
	.align		4
        /*0034*/ 	.byte	0x04, 0x0a
        /*0036*/ 	.short	(.L_35 - .L_34)
	.align		4
.L_34:
        /*0038*/ 	.word	index@(.nv.constant0._Z6assignPi)
        /*003c*/ 	.short	0x0380
        /*003e*/ 	.short	0x0008


	//----- nvinfo : EIATTR_SW_WAR
	.align		4
.L_35:
        /*0040*/ 	.byte	0x04, 0x36
        /*0042*/ 	.short	(.L_37 - .L_36)
.L_36:
        /*0044*/ 	.word	0x00000008
.L_37:


//--------------------- .nv.info._Z4initPiS_      --------------------------
	.section	.nv.info._Z4initPiS_,"",@"SHT_CUDA_INFO"
	.sectionflags	@""
	.align	4


	//----- nvinfo : EIATTR_CUDA_API_VERSION
	.align		4
        /*0000*/ 	.byte	0x04, 0x37
        /*0002*/ 	.short	(.L_39 - .L_38)
.L_38:
        /*0004*/ 	.word	0x00000082


	//----- nvinfo : EIATTR_KPARAM_INFO
	.align		4
.L_39:
        /*0008*/ 	.byte	0x04, 0x17
        /*000a*/ 	.short	(.L_41 - .L_40)
.L_40:
        /*000c*/ 	.word	0x00000000
        /*0010*/ 	.short	0x0001
        /*0012*/ 	.short	0x0008
        /*0014*/ 	.byte	0x00, 0xf5, 0x21, 0x00


	//----- nvinfo : EIATTR_KPARAM_INFO
	.align		4
.L_41:
        /*0018*/ 	.byte	0x04, 0x17
        /*001a*/ 	.short	(.L_43 - .L_42)
.L_42:
        /*001c*/ 	.word	0x00000000
        /*0020*/ 	.short	0x0000
        /*0022*/ 	.short	0x0000
        /*0024*/ 	.byte	0x00, 0xf5, 0x21, 0x00


	//----- nvinfo : EIATTR_SPARSE_MMA_MASK
	.align		4
.L_43:
        /*0028*/ 	.byte	0x03, 0x50
        /*002a*/ 	.short	0x0000


	//----- nvinfo : EIATTR_MAXREG_COUNT
	.align		4
        /*002c*/ 	.byte	0x03, 0x1b
        /*002e*/ 	.short	0x00ff


	//----- nvinfo : EIATTR_MERCURY_ISA_VERSION
	.align		4
        /*0030*/ 	.byte	0x03, 0x5f
        /*0032*/ 	.short	0x0101


	//----- nvinfo : EIATTR_VRC_CTA_INIT_COUNT
	.align		4
        /*0034*/ 	.byte	0x02, 0x4a
	.zero		1
	.zero		1


	//----- nvinfo : EIATTR_EXIT_INSTR_OFFSETS
	.align		4
        /*0038*/ 	.byte	0x04, 0x1c
        /*003a*/ 	.short	(.L_45 - .L_44)


	//   ....[0]....
.L_44:
        /*003c*/ 	.word	0x000000b0


	//----- nvinfo : EIATTR_CBANK_PARAM_SIZE
	.align		4
.L_45:
        /*0040*/ 	.byte	0x03, 0x19
        /*0042*/ 	.short	0x0010


	//----- nvinfo : EIATTR_PARAM_CBANK
	.align		4
        /*0044*/ 	.byte	0x04, 0x0a
        /*0046*/ 	.short	(.L_47 - .L_46)
	.align		4
.L_46:
        /*0048*/ 	.word	index@(.nv.constant0._Z4initPiS_)
        /*004c*/ 	.short	0x0380
        /*004e*/ 	.short	0x0010


	//----- nvinfo : EIATTR_SW_WAR
	.align		4
.L_47:
        /*0050*/ 	.byte	0x04, 0x36
        /*0052*/ 	.short	(.L_49 - .L_48)
.L_48:
        /*0054*/ 	.word	0x00000008
.L_49:


//--------------------- .nv.callgraph             --------------------------
	.section	.nv.callgraph,"",@"SHT_CUDA_CALLGRAPH"
	.align	4
	.sectionentsize	8
	.align		4
        /*0000*/ 	.word	0x00000000
	.align		4
        /*0004*/ 	.word	0xffffffff
	.align		4
        /*0008*/ 	.word	0x00000000
	.align		4
        /*000c*/ 	.word	0xfffffffe
	.align		4
        /*0010*/ 	.word	0x00000000
	.align		4
        /*0014*/ 	.word	0xfffffffd
	.align		4
        /*0018*/ 	.word	0x00000000
	.align		4
        /*001c*/ 	.word	0xfffffffc


//--------------------- .text._Z10assign_newPi    --------------------------
	.section	.text._Z10assign_newPi,"ax",@progbits
	.align	128
        .global         _Z10assign_newPi
        .type           _Z10assign_newPi,@function
        .size           _Z10assign_newPi,(.L_x_3 - _Z10assign_newPi)
        .other          _Z10assign_newPi,@"STO_CUDA_ENTRY STV_DEFAULT"
_Z10assign_newPi:
.text._Z10assign_newPi:
[----:B------:R-:W-:Y:S01]  /*0000*/  LDC R1, c[0x0][0x37c] ;  /* 0x0000df00ff017b82 */ /* 0x000fe20000000800 */
[----:B------:R-:W0:Y:S07]  /*0010*/  S2R R5, SR_TID.X ;  /* 0x0000000000057919 */ /* 0x000e2e0000002100 */
[----:B------:R-:W1:Y:S01]  /*0020*/  LDC.64 R2, c[0x0][0x380] ;  /* 0x0000e000ff027b82 */ /* 0x000e620000000a00 */
[----:B------:R-:W2:Y:S01]  /*0030*/  LDCU.64 UR4, c[0x0][0x358] ;  /* 0x00006b00ff0477ac */ /* 0x000ea20008000a00 */
[----:B0-----:R-:W-:-:S04]  /*0040*/  IMAD R5, R5, 0x64, RZ ;  /* 0x0000006405057824 */ /* 0x001fc800078e02ff */
[C---:B-1----:R-:W-:Y:S01]  /*0050*/  IMAD.WIDE.U32 R2, R5.reuse, 0x4, R2 ;  /* 0x0000000405027825 */ /* 0x042fe200078e0002 */
[C---:B------:R-:W-:Y:S02]  /*0060*/  IADD3 R23, PT, PT, R5.reuse, 0x63, RZ ;  /* 0x0000006305177810 */ /* 0x040fe40007ffe0ff */
[C---:B------:R-:W-:Y:S01]  /*0070*/  IADD3 R9, PT, PT, R5.reuse, 0x2, RZ ;  /* 0x0000000205097810 */ /* 0x040fe20007ffe0ff */
[C---:B------:R-:W-:Y:S01]  /*0080*/  VIADD R7, R5.reuse, 0x1 ;  /* 0x0000000105077836 */ /* 0x040fe20000000000 */
[C---:B------:R-:W-:Y:S01]  /*0090*/  IADD3 R13, PT, PT, R5.reuse, 0x4, RZ ;  /* 0x00000004050d7810 */ /* 0x040fe20007ffe0ff */
[C---:B------:R-:W-:Y:S01]  /*00a0*/  VIADD R11, R5.reuse, 0x3 ;  /* 0x00000003050b7836 */ /* 0x040fe20000000000 */
[C---:B------:R-:W-:Y:S01]  /*00b0*/  IADD3 R17, PT, PT, R5.reuse, 0x6, RZ ;  /* 0x0000000605117810 */ /* 0x040fe20007ffe0ff */
[C---:B------:R-:W-:Y:S01]  /*00c0*/  VIADD R15, R5.reuse, 0x5 ;  /* 0x00000005050f7836 */ /* 0x040fe20000000000 */
[C---:B------:R-:W-:Y:S01]  /*00d0*/  IADD3 R21, PT, PT, R5.reuse, 0x8, RZ ;  /* 0x0000000805157810 */ /* 0x040fe20007ffe0ff */
[C---:B------:R-:W-:Y:S01]  /*00e0*/  VIADD R19, R5.reuse, 0x7 ;  /* 0x0000000705137836 */ /* 0x040fe20000000000 */
[----:B--2---:R0:W-:Y:S01]  /*00f0*/  STG.E desc[UR4][R2.64+0x18c], R23 ;  /* 0x00018c1702007986 */ /* 0x0041e2000c101904 */
[----:B------:R-:W-:-:S03]  /*0100*/  VIADD R25, R5, 0xd ;  /* 0x0000000d05197836 */ /* 0x000fc60000000000 */
[----:B------:R1:W-:Y:S04]  /*0110*/  STG.E desc[UR4][R2.64+0x4], R7 ;  /* 0x0000040702007986 */ /* 0x0003e8000c101904 */
[----:B------:R2:W-:Y:S04]  /*0120*/  STG.E desc[UR4][R2.64+0x8], R9 ;  /* 0x0000080902007986 */ /* 0x0005e8000c101904 */
[----:B------:R3:W-:Y:S01]  /*0130*/  STG.E desc[UR4][R2.64+0xc], R11 ;  /* 0x00000c0b02007986 */ /* 0x0007e2000c101904 */
[----:B0-----:R-:W-:-:S03]  /*0140*/  IADD3 R23, PT, PT, R5, 0xc, RZ ;  /* 0x0000000c05177810 */ /* 0x001fc60007ffe0ff */
[----:B------:R0:W-:Y:S01]  /*0150*/  STG.E desc[UR4][R2.64+0x10], R13 ;  /* 0x0000100d02007986 */ /* 0x0001e2000c101904 */
[----:B-1----:R-:W-:-:S03]  /*0160*/  VIADD R7, R5, 0x9 ;  /* 0x0000000905077836 */ /* 0x002fc60000000000 */
[----:B------:R1:W-:Y:S01]  /*0170*/  STG.E desc[UR4][R2.64+0x14], R15 ;  /* 0x0000140f02007986 */ /* 0x0003e2000c101904 */
[----:B--2---:R-:W-:-:S03]  /*0180*/  IADD3 R9, PT, PT, R5, 0xa, RZ ;  /* 0x0000000a05097810 */ /* 0x004fc60007ffe0ff */
[----:B------:R2:W-:Y:S01]  /*0190*/  STG.E desc[UR4][R2.64+0x18], R17 ;  /* 0x0000181102007986 */ /* 0x0005e2000c101904 */
[----:B---3--:R-:W-:-:S03]  /*01a0*/  VIADD R11, R5, 0xb ;  /* 0x0000000b050b7836 */ /* 0x008fc60000000000 */
[----:B------:R3:W-:Y:S01]  /*01b0*/  STG.E desc[UR4][R2.64+0x1c], R19 ;  /* 0x00001c1302007986 */ /* 0x0007e2000c101904 */
[----:B0-----:R-:W-:-:S03]  /*01c0*/  IADD3 R13, PT, PT, R5, 0xe, RZ ;  /* 0x0000000e050d7810 */ /* 0x001fc60007ffe0ff */
[----:B------:R0:W-:Y:S01]  /*01d0*/  STG.E desc[UR4][R2.64+0x20], R21 ;  /* 0x0000201502007986 */ /* 0x0001e2000c101904 */
[C---:B-1----:R-:W-:Y:S01]  /*01e0*/  VIADD R15, R5.reuse, 0xf ;  /* 0x0000000f050f7836 */ /* 0x042fe20000000000 */
[C---:B--2---:R-:W-:Y:S02]  /*01f0*/  IADD3 R17, PT, PT, R5.reuse, 0x10, RZ ;  /* 0x0000001005117810 */ /* 0x044fe40007ffe0ff */
[----:B------:R1:W-:Y:S01]  /*0200*/  STG.E desc[UR4][R2.64+0x24], R7 ;  /* 0x0000240702007986 */ /* 0x0003e2000c101904 */
[----:B---3--:R-:W-:-:S03]  /*0210*/  VIADD R19, R5, 0x11 ;  /* 0x0000001105137836 */ /* 0x008fc60000000000 */
[----:B------:R2:W-:Y:S01]  /*0220*/  STG.E desc[UR4][R2.64+0x28], R9 ;  /* 0x0000280902007986 */ /* 0x0005e2000c101904 */
[----:B0-----:R-:W-:-:S03]  /*0230*/  IADD3 R21, PT, PT, R5, 0x12, RZ ;  /* 0x0000001205157810 */ /* 0x001fc60007ffe0ff */
[----:B------:R0:W-:Y:S04]  /*0240*/  STG.E desc[UR4][R2.64+0x2c], R11 ;  /* 0x00002c0b02007986 */ /* 0x0001e8000c101904 */
[----:B------:R3:W-:Y:S01]  /*0250*/  STG.E desc[UR4][R2.64+0x30], R23 ;  /* 0x0000301702007986 */ /* 0x0007e2000c101904 */
[----:B-1----:R-:W-:-:S03]  /*0260*/  VIADD R7, R5, 0x13 ;  /* 0x0000001305077836 */ /* 0x002fc60000000000 */
[----:B------:R1:W-:Y:S01]  /*0270*/  STG.E desc[UR4][R2.64+0x34], R25 ;  /* 0x0000341902007986 */ /* 0x0003e2000c101904 */
[----:B--2---:R-:W-:-:S03]  /*0280*/  IADD3 R9, PT, PT, R5, 0x14, RZ ;  /* 0x0000001405097810 */ /* 0x004fc60007ffe0ff */
[----:B------:R2:W-:Y:S01]  /*0290*/  STG.E desc[UR4][R2.64+0x38], R13 ;  /* 0x0000380d02007986 */ /* 0x0005e2000c101904 */
[----:B0-----:R-:W-:-:S03]  /*02a0*/  VIADD R11, R5, 0x15 ;  /* 0x00000015050b7836 */ /* 0x001fc60000000000 */
[----:B------:R0:W-:Y:S01]  /*02b0*/  STG.E desc[UR4][R2.64+0x3c], R15 ;  /* 0x00003c0f02007986 */ /* 0x0001e2000c101904 */
[----:B---3--:R-:W-:-:S03]  /*02c0*/  IADD3 R23, PT, PT, R5, 0x16, RZ ;  /* 0x0000001605177810 */ /* 0x008fc60007ffe0ff */
[----:B------:R3:W-:Y:S01]  /*02d0*/  STG.E desc[UR4][R2.64+0x40], R17 ;  /* 0x0000401102007986 */ /* 0x0007e2000c101904 */
[----:B-1----:R-:W-:-:S03]  /*02e0*/  VIADD R25, R5, 0x17 ;  /* 0x0000001705197836 */ /* 0x002fc60000000000 */
[----:B------:R1:W-:Y:S01]  /*02f0*/  STG.E desc[UR4][R2.64+0x44], R19 ;  /* 0x0000441302007986 */ /* 0x0003e2000c101904 */
[----:B--2---:R-:W-:-:S03]  /*0300*/  IADD3 R13, PT, PT, R5, 0x18, RZ ;  /* 0x00000018050d7810 */ /* 0x004fc60007ffe0ff */
[----:B------:R2:W-:Y:S01]  /*0310*/  STG.E desc[UR4][R2.64+0x48], R21 ;  /* 0x0000481502007986 */ /* 0x0005e2000c101904 */
[C---:B0-----:R-:W-:Y:S01]  /*0320*/  VIADD R15, R5.reuse, 0x19 ;  /* 0x00000019050f7836 */ /* 0x041fe20000000000 */
[C---:B---3--:R-:W-:Y:S02]  /*0330*/  IADD3 R17, PT, PT, R5.reuse, 0x1a, RZ ;  /* 0x0000001a05117810 */ /* 0x048fe40007ffe0ff */
[----:B------:R0:W-:Y:S01]  /*0340*/  STG.E desc[UR4][R2.64+0x4c], R7 ;  /* 0x00004c0702007986 */ /* 0x0001e2000c101904 */
[----:B-1----:R-:W-:-:S03]  /*0350*/  VIADD R19, R5, 0x1b ;  /* 0x0000001b05137836 */ /* 0x002fc60000000000 */
[----:B------:R1:W-:Y:S01]  /*0360*/  STG.E desc[UR4][R2.64+0x50], R9 ;  /* 0x0000500902007986 */ /* 0x0003e2000c101904 */
[----:B--2---:R-:W-:-:S03]  /*0370*/  IADD3 R21, PT, PT, R5, 0x1c, RZ ;  /* 0x0000001c05157810 */ /* 0x004fc60007ffe0ff */
[----:B------:R2:W-:Y:S04]  /*0380*/  STG.E desc[UR4][R2.64+0x54], R11 ;  /* 0x0000540b02007986 */ /* 0x0005e8000c101904 */
[----:B------:R3:W-:Y:S01]  /*0390*/  STG.E desc[UR4][R2.64+0x58], R23 ;  /* 0x0000581702007986 */ /* 0x0007e2000c101904 */
[----:B0-----:R-:W-:-:S03]  /*03a0*/  VIADD R7, R5, 0x1d ;  /* 0x0000001d05077836 */ /* 0x001fc60000000000 */
[----:B------:R0:W-:Y:S01]  /*03b0*/  STG.E desc[UR4][R2.64+0x5c], R25 ;  /* 0x00005c1902007986 */ /* 0x0001e2000c101904 */
[----:B-1----:R-:W-:-:S03]  /*03c0*/  IADD3 R9, PT, PT, R5, 0x1e, RZ ;  /* 0x0000001e05097810 */ /* 0x002fc60007ffe0ff */
[----:B------:R1:W-:Y:S01]  /*03d0*/  STG.E desc[UR4][R2.64+0x60], R13 ;  /* 0x0000600d02007986 */ /* 0x0003e2000c101904 */
[----:B--2---:R-:W-:-:S03]  /*03e0*/  VIADD R11, R5, 0x1f ;  /* 0x0000001f050b7836 */ /* 0x004fc60000000000 */
[----:B------:R2:W-:Y:S01]  /*03f0*/  STG.E desc[UR4][R2.64+0x64], R15 ;  /* 0x0000640f02007986 */ /* 0x0005e2000c101904 */
[----:B---3--:R-:W-:-:S03]  /*0400*/  IADD3 R23, PT, PT, R5, 0x20, RZ ;  /* 0x0000002005177810 */ /* 0x008fc60007ffe0ff */
[----:B------:R3:W-:Y:S01]  /*0410*/  STG.E desc[UR4][R2.64+0x68], R17 ;  /* 0x0000681102007986 */ /* 0x0007e2000c101904 */
[----:B0-----:R-:W-:-:S03]  /*0420*/  VIADD R25, R5, 0x21 ;  /* 0x0000002105197836 */ /* 0x001fc60000000000 */
[----:B------:R0:W-:Y:S01]  /*0430*/  STG.E desc[UR4][R2.64+0x6c], R19 ;  /* 0x00006c1302007986 */ /* 0x0001e2000c101904 */
[----:B-1----:R-:W-:-:S03]  /*0440*/  IADD3 R13, PT, PT, R5, 0x22, RZ ;  /* 0x00000022050d7810 */ /* 0x002fc60007ffe0ff */
[----:B------:R1:W-:Y:S01]  /*0450*/  STG.E desc[UR4][R2.64+0x70], R21 ;  /* 0x0000701502007986 */ /* 0x0003e2000c101904 */
[C---:B--2---:R-:W-:Y:S01]  /*0460*/  VIADD R15, R5.reuse, 0x23 ;  /* 0x00000023050f7836 */ /* 0x044fe20000000000 */
[C---:B---3--:R-:W-:Y:S02]  /*0470*/  IADD3 R17, PT, PT, R5.reuse, 0x24, RZ ;  /* 0x0000002405117810 */ /* 0x048fe40007ffe0ff */
[----:B------:R2:W-:Y:S01]  /*0480*/  STG.E desc[UR4][R2.64+0x74], R7 ;  /* 0x0000740702007986 */ /* 0x0005e2000c101904 */
[----:B0-----:R-:W-:-:S03]  /*0490*/  VIADD R19, R5, 0x25 ;  /* 0x0000002505137836 */ /* 0x001fc60000000000 */
[----:B------:R0:W-:Y:S01]  /*04a0*/  STG.E desc[UR4][R2.64+0x78], R9 ;  /* 0x0000780902007986 */ /* 0x0001e2000c101904 */
[----:B-1----:R-:W-:-:S03]  /*04b0*/  IADD3 R21, PT, PT, R5, 0x26, RZ ;  /* 0x0000002605157810 */ /* 0x002fc60007ffe0ff */
[----:B------:R1:W-:Y:S04]  /*04c0*/  STG.E desc[UR4][R2.64+0x7c], R11 ;  /* 0x00007c0b02007986 */ /* 0x0003e8000c101904 */
[----:B------:R3:W-:Y:S01]  /*04d0*/  STG.E desc[UR4][R2.64+0x80], R23 ;  /* 0x0000801702007986 */ /* 0x0007e2000c101904 */
[----:B--2---:R-:W-:-:S03]  /*04e0*/  VIADD R7, R5, 0x27 ;  /* 0x0000002705077836 */ /* 0x004fc60000000000 */
[----:B------:R2:W-:Y:S01]  /*04f0*/  STG.E desc[UR4][R2.64+0x84], R25 ;  /* 0x0000841902007986 */ /* 0x0005e2000c101904 */
[----:B0-----:R-:W-:-:S03]  /*0500*/  IADD3 R9, PT, PT, R5, 0x28, RZ ;  /* 0x0000002805097810 */ /* 0x001fc60007ffe0ff */
[----:B------:R0:W-:Y:S01]  /*0510*/  STG.E desc[UR4][R2.64+0x88], R13 ;  /* 0x0000880d02007986 */ /* 0x0001e2000c101904 */
[----:B-1----:R-:W-:-:S03]  /*0520*/  VIADD R11, R5, 0x29 ;  /* 0x00000029050b7836 */ /* 0x002fc60000000000 */
[----:B------:R1:W-:Y:S01]  /*0530*/  STG.E desc[UR4][R2.64+0x8c], R15 ;  /* 0x00008c0f02007986 */ /* 0x0003e2000c101904 */
[----:B---3--:R-:W-:-:S03]  /*0540*/  IADD3 R23, PT, PT, R5, 0x2a, RZ ;  /* 0x0000002a05177810 */ /* 0x008fc60007ffe0ff */
[----:B------:R3:W-:Y:S01]  /*0550*/  STG.E desc[UR4][R2.64+0x90], R17 ;  /* 0x0000901102007986 */ /* 0x0007e2000c101904 */
[----:B--2---:R-:W-:-:S03]  /*0560*/  VIADD R25, R5, 0x2b ;  /* 0x0000002b05197836 */ /* 0x004fc60000000000 */
[----:B------:R2:W-:Y:S01]  /*0570*/  STG.E desc[UR4][R2.64+0x94], R19 ;  /* 0x0000941302007986 */ /* 0x0005e2000c101904 */
[----:B0-----:R-:W-:-:S03]  /*0580*/  IADD3 R13, PT, PT, R5, 0x2c, RZ ;  /* 0x0000002c050d7810 */ /* 0x001fc60007ffe0ff */
[----:B------:R0:W-:Y:S01]  /*0590*/  STG.E desc[UR4][R2.64+0x98], R21 ;  /* 0x0000981502007986 */ /* 0x0001e2000c101904 */
[C---:B-1----:R-:W-:Y:S01]  /*05a0*/  VIADD R15, R5.reuse, 0x2d ;  /* 0x0000002d050f7836 */ /* 0x042fe20000000000 */
[C---:B---3--:R-:W-:Y:S02]  /*05b0*/  IADD3 R17, PT, PT, R5.reuse, 0x2e, RZ ;  /* 0x0000002e05117810 */ /* 0x048fe40007ffe0ff */
[----:B------:R1:W-:Y:S01]  /*05c0*/  STG.E desc[UR4][R2.64+0x9c], R7 ;  /* 0x00009c0702007986 */ /* 0x0003e2000c101904 */
[----:B--2---:R-:W-:-:S03]  /*05d0*/  VIADD R19, R5, 0x2f ;  /* 0x0000002f05137836 */ /* 0x004fc60000000000 */
        /* <DEDUP_REMOVED lines=96> */
[C---:B--2---:R-:W-:Y:S01]  /*0be0*/  IADD3 R15, PT, PT, R5.reuse, 0x5f, RZ ;  /* 0x0000005f050f7810 */ /* 0x044fe20007ffe0ff */
[C---:B---3--:R-:W-:Y:S02]  /*0bf0*/  VIADD R17, R5.reuse, 0x60 ;  /* 0x0000006005117836 */ /* 0x048fe40000000000 */
[----:B------:R-:W-:Y:S01]  /*0c00*/  STG.E desc[UR4][R2.64+0x164], R7 ;  /* 0x0001640702007986 */ /* 0x000fe2000c101904 */
[----:B0-----:R-:W-:-:S03]  /*0c10*/  IADD3 R19, PT, PT, R5, 0x61, RZ ;  /* 0x0000006105137810 */ /* 0x001fc60007ffe0ff */
[----:B------:R-:W-:Y:S01]  /*0c20*/  STG.E desc[UR4][R2.64+0x168], R9 ;  /* 0x0001680902007986 */ /* 0x000fe2000c101904 */
[----:B-1----:R-:W-:-:S03]  /*0c30*/  IADD3 R21, PT, PT, R5, 0x62, RZ ;  /* 0x0000006205157810 */ /* 0x002fc60007ffe0ff */
[----:B------:R-:W-:Y:S04]  /*0c40*/  STG.E desc[UR4][R2.64+0x16c], R11 ;  /* 0x00016c0b02007986 */ /* 0x000fe8000c101904 */
[----:B------:R-:W-:Y:S04]  /*0c50*/  STG.E desc[UR4][R2.64+0x170], R23 ;  /* 0x0001701702007986 */ /* 0x000fe8000c101904 */
[----:B------:R-:W-:Y:S04]  /*0c60*/  STG.E desc[UR4][R2.64+0x174], R25 ;  /* 0x0001741902007986 */ /* 0x000fe8000c101904 */
[----:B------:R-:W-:Y:S04]  /*0c70*/  STG.E desc[UR4][R2.64], R5 ;  /* 0x0000000502007986 */ /* 0x000fe8000c101904 */
[----:B------:R-:W-:Y:S04]  /*0c80*/  STG.E desc[UR4][R2.64+0x178], R13 ;  /* 0x0001780d02007986 */ /* 0x000fe8000c101904 */
[----:B------:R-:W-:Y:S04]  /*0c90*/  STG.E desc[UR4][R2.64+0x17c], R15 ;  /* 0x00017c0f02007986 */ /* 0x000fe8000c101904 */
[----:B------:R-:W-:Y:S04]  /*0ca0*/  STG.E desc[UR4][R2.64+0x180], R17 ;  /* 0x0001801102007986 */ /* 0x000fe8000c101904 */
[----:B------:R-:W-:Y:S04]  /*0cb0*/  STG.E desc[UR4][R2.64+0x184], R19 ;  /* 0x0001841302007986 */ /* 0x000fe8000c101904 */
[----:B------:R-:W-:Y:S01]  /*0cc0*/  STG.E desc[UR4][R2.64+0x188], R21 ;  /* 0x0001881502007986 */ /* 0x000fe2000c101904 */
[----:B------:R-:W-:Y:S05]  /*0cd0*/  EXIT ;  /* 0x000000000000794d */ /* 0x000fea0003800000 */
.L_x_0:
[----:B------:R-:W-:-:S00]  /*0ce0*/  BRA `(.L_x_0) ;  /* 0xfffffffc00fc7947 */ /* 0x000fc0000383ffff */
[----:B------:R-:W-:-:S00]  /*0cf0*/  NOP ;  /* 0x0000000000007918 */ /* 0x000fc00000000000 */
        /* <DEDUP_REMOVED lines=8> */
.L_x_3:


//--------------------- .text._Z6assignPi         --------------------------
	.section	.text._Z6assignPi,"ax",@progbits
	.align	128
        .global         _Z6assignPi
        .type           _Z6assignPi,@function
        .size           _Z6assignPi,(.L_x_4 - _Z6assignPi)
        .other          _Z6assignPi,@"STO_CUDA_ENTRY STV_DEFAULT"
_Z6assignPi:
.text._Z6assignPi:
[----:B------:R-:W-:Y:S01]  /*0000*/  LDC R1, c[0x0][0x37c] ;  /* 0x0000df00ff017b82 */ /* 0x000fe20000000800 */
[----:B------:R-:W0:Y:S07]  /*0010*/  S2R R5, SR_TID.X ;  /* 0x0000000000057919 */ /* 0x000e2e0000002100 */
[----:B------:R-:W0:Y:S01]  /*0020*/  LDC.64 R2, c[0x0][0x380] ;  /* 0x0000e000ff027b82 */ /* 0x000e220000000a00 */
[----:B------:R-:W1:Y:S01]  /*0030*/  LDCU.64 UR4, c[0x0][0x358] ;  /* 0x00006b00ff0477ac */ /* 0x000e620008000a00 */
[----:B0-----:R-:W-:-:S05]  /*0040*/  IMAD.WIDE.U32 R2, R5, 0x4, R2 ;  /* 0x0000000405027825 */ /* 0x001fca00078e0002 */
[----:B-1----:R-:W-:Y:S01]  /*0050*/  STG.E desc[UR4][R2.64], R5 ;  /* 0x0000000502007986 */ /* 0x002fe2000c101904 */
[----:B------:R-:W-:Y:S05]  /*0060*/  EXIT ;  /* 0x000000000000794d */ /* 0x000fea0003800000 */
.L_x_1:
        /* <DEDUP_REMOVED lines=9> */
.L_x_4:


//--------------------- .text._Z4initPiS_         --------------------------
	.section	.text._Z4initPiS_,"ax",@progbits
	.align	128
        .global         _Z4initPiS_
        .type           _Z4initPiS_,@function
        .size           _Z4initPiS_,(.L_x_5 - _Z4initPiS_)
        .other          _Z4initPiS_,@"STO_CUDA_ENTRY STV_DEFAULT"
_Z4initPiS_:
.text._Z4initPiS_:
[----:B------:R-:W-:Y:S01]  /*0000*/  LDC R1, c[0x0][0x37c] ;  /* 0x0000df00ff017b82 */ /* 0x000fe20000000800 */
[----:B------:R-:W0:Y:S07]  /*0010*/  S2R R7, SR_TID.X ;  /* 0x0000000000077919 */ /* 0x000e2e0000002100 */
[----:B------:R-:W0:Y:S01]  /*0020*/  LDC.64 R2, c[0x0][0x380] ;  /* 0x0000e000ff027b82 */ /* 0x000e220000000a00 */
[----:B------:R-:W1:Y:S07]  /*0030*/  LDCU.64 UR4, c[0x0][0x358] ;  /* 0x00006b00ff0477ac */ /* 0x000e6e0008000a00 */
[----:B------:R-:W2:Y:S01]  /*0040*/  LDC.64 R4, c[0x0][0x388] ;  /* 0x0000e200ff047b82 */ /* 0x000ea20000000a00 */
[----:B0-----:R-:W-:-:S04]  /*0050*/  IMAD.WIDE.U32 R2, R7, 0x4, R2 ;  /* 0x0000000407027825 */ /* 0x001fc800078e0002 */
[----:B--2---:R-:W-:Y:S01]  /*0060*/  IMAD.WIDE.U32 R4, R7, 0x4, R4 ;  /* 0x0000000407047825 */ /* 0x004fe200078e0004 */
[----:B-1----:R-:W-:Y:S04]  /*0070*/  STG.E desc[UR4][R2.64], RZ ;  /* 0x000000ff02007986 */ /* 0x002fe8000c101904 */
[----:B------:R-:W2:Y:S02]  /*0080*/  LDG.E R0, desc[UR4][R4.64] ;  /* 0x0000000404007981 */ /* 0x000ea4000c1e1900 */
[----:B--2---:R-:W-:-:S05]  /*0090*/  IADD3 R7, PT, PT, R0, 0x1, RZ ;  /* 0x0000000100077810 */ /* 0x004fca0007ffe0ff */
[----:B------:R-:W-:Y:S01]  /*00a0*/  STG.E desc[UR4][R4.64], R7 ;  /* 0x0000000704007986 */ /* 0x000fe2000c101904 */
[----:B------:R-:W-:Y:S05]  /*00b0*/  EXIT ;  /* 0x000000000000794d */ /* 0x000fea0003800000 */
.L_x_2:
        /* <DEDUP_REMOVED lines=12> */
.L_x_5:


//--------------------- .nv.shared.reserved.0     --------------------------
	.section	.nv.shared.reserved.0,"aw",@nobits
	.weak		__nv_reservedSMEM_offset_0_alias
	.size		__nv_reservedSMEM_offset_0_alias, 0, 64
	.other		__nv_reservedSMEM_offset_0_alias,@"STO_CUDA_RESERVED_SHARED STV_DEFAULT"
__nv_reservedSMEM_offset_0_alias:
	.zero		0
	.zero		64


//--------------------- .nv.constant0._Z10assign_newPi --------------------------
	.section	.nv.constant0._Z10assign_newPi,"a",@progbits
	.sectionflags	@""
	.align	4
.nv.constant0._Z10assign_newPi:
	.zero		904


//--------------------- .nv.constant0._Z6assignPi --------------------------
	.section	.nv.constant0._Z6assignPi,"a",@progbits
	.sectionflags	@""
	.align	4
.nv.constant0._Z6assignPi:
	.zero		904


//--------------------- .nv.constant0._Z4initPiS_ --------------------------
	.section	.nv.constant0._Z4initPiS_,"a",@progbits
	.sectionflags	@""
	.align	4
.nv.constant0._Z4initPiS_:
	.zero		912


//--------------------- SYMBOLS --------------------------

	.type		.nv.reservedSmem.offset0,@object
	.size		.nv.reservedSmem.offset0,0x4
